//
// Generated by NVIDIA NVVM Compiler
//
// Compiler Build ID: CL-36424714
// Cuda compilation tools, release 13.0, V13.0.88
// Based on NVVM 20.0.0
//

.version 9.0
.target sm_100
.address_size 64

	// .globl	_Z12add_parallelPiS_S_

.visible .entry _Z12add_parallelPiS_S_(
	.param .u64 .ptr .align 1 _Z12add_parallelPiS_S__param_0,
	.param .u64 .ptr .align 1 _Z12add_parallelPiS_S__param_1,
	.param .u64 .ptr .align 1 _Z12add_parallelPiS_S__param_2
)
{
	.reg .pred 	%p<4>;
	.reg .b32 	%r<14>;
	.reg .b64 	%rd<11>;

	ld.param.u64 	%rd1, [_Z12add_parallelPiS_S__param_0];
	ld.param.u64 	%rd2, [_Z12add_parallelPiS_S__param_1];
	ld.param.u64 	%rd3, [_Z12add_parallelPiS_S__param_2];
	mov.u32 	%r3, %ctaid.x;
	mov.u32 	%r4, %ntid.x;
	mov.u32 	%r5, %tid.x;
	mad.lo.s32 	%r1, %r3, %r4, %r5;
	mov.u32 	%r6, %ctaid.y;
	mov.u32 	%r7, %ntid.y;
	mov.u32 	%r8, %tid.y;
	mad.lo.s32 	%r9, %r6, %r7, %r8;
	setp.gt.s32 	%p1, %r1, 9;
	setp.gt.u32 	%p2, %r9, 4;
	or.pred  	%p3, %p1, %p2;
	@%p3 bra 	$L__BB0_2;
	cvta.to.global.u64 	%rd4, %rd1;
	cvta.to.global.u64 	%rd5, %rd2;
	cvta.to.global.u64 	%rd6, %rd3;
	mad.lo.s32 	%r10, %r1, 5, %r9;
	mul.wide.s32 	%rd7, %r10, 4;
	add.s64 	%rd8, %rd4, %rd7;
	ld.global.u32 	%r11, [%rd8];
	add.s64 	%rd9, %rd5, %rd7;
	ld.global.u32 	%r12, [%rd9];
	add.s32 	%r13, %r12, %r11;
	add.s64 	%rd10, %rd6, %rd7;
	st.global.u32 	[%rd10], %r13;
$L__BB0_2:
	ret;

}


// ===== COMPILED SASS (sm_100) =====

	.target	sm_100

	.elftype	@"ET_EXEC"


//--------------------- .note.nv.tkinfo           --------------------------
	.section	.note.nv.tkinfo,"",@"SHT_NOTE"
	.sectionflags	@"SHF_NOTE_NV_TKINFO"
	.tkinfo
        /*0018*/ 	.word	0x00000002
        /*0030*/ 	.string	""
        /*0030*/ 	.string	"ptxas"
        /*0030*/ 	.string	"Cuda compilation tools, release 13.0, V13.0.88"
        /*0030*/ 	.string	"Build cuda_13.0.r13.0/compiler.36424714_0"
        /*0030*/ 	.string	"-arch sm_100 -m 64 "



//--------------------- .note.nv.cuinfo           --------------------------
	.section	.note.nv.cuinfo,"",@"SHT_NOTE"
	.sectionflags	@"SHF_NOTE_NV_CUINFO"
        /*0018*/ 	.short	0x0002
        /*001a*/ 	.short	0x0064
        /*001c*/ 	.short	0x0082
	.zero		2


//--------------------- .nv.info                  --------------------------
	.section	.nv.info,"",@"SHT_CUDA_INFO"
	.align	4


	//----- nvinfo : EIATTR_REGCOUNT
	.align		4
        /*0000*/ 	.byte	0x04, 0x2f
        /*0002*/ 	.short	(.L_1 - .L_0)
	.align		4
.L_0:
        /*0004*/ 	.word	index@(_Z12add_parallelPiS_S_)
        /*0008*/ 	.word	0x0000000c


	//----- nvinfo : EIATTR_FRAME_SIZE
	.align		4
.L_1:
        /*000c*/ 	.byte	0x04, 0x11
        /*000e*/ 	.short	(.L_3 - .L_2)
	.align		4
.L_2:
        /*0010*/ 	.word	index@(_Z12add_parallelPiS_S_)
        /*0014*/ 	.word	0x00000000


	//----- nvinfo : EIATTR_MIN_STACK_SIZE
	.align		4
.L_3:
        /*0018*/ 	.byte	0x04, 0x12
        /*001a*/ 	.short	(.L_5 - .L_4)
	.align		4
.L_4:
        /*001c*/ 	.word	index@(_Z12add_parallelPiS_S_)
        /*0020*/ 	.word	0x00000000
.L_5:


//--------------------- .nv.compat                --------------------------
	.section	.nv.compat,"",@"SHT_CUDA_COMPAT_INFO"
	.align	4
        /*0000*/ 	.byte	0x02, 0x09, 0x00, 0x00, 0x02, 0x02, 0x01, 0x00, 0x02, 0x05, 0x05, 0x00, 0x03, 0x07, 0x01, 0x01
        /*0010*/ 	.byte	0x02, 0x03, 0x00, 0x00, 0x02, 0x06, 0x01, 0x00, 0x04, 0x0b, 0x08, 0x00, 0x09, 0x00, 0x00, 0x00
        /*0020*/ 	.byte	0x00, 0x00, 0x00, 0x00


//--------------------- .nv.info._Z12add_parallelPiS_S_ --------------------------
	.section	.nv.info._Z12add_parallelPiS_S_,"",@"SHT_CUDA_INFO"
	.sectionflags	@""
	.align	4


	//----- nvinfo : EIATTR_CUDA_API_VERSION
	.align		4
        /*0000*/ 	.byte	0x04, 0x37
        /*0002*/ 	.short	(.L_7 - .L_6)
.L_6:
        /*0004*/ 	.word	0x00000082


	//----- nvinfo : EIATTR_KPARAM_INFO
	.align		4
.L_7:
        /*0008*/ 	.byte	0x04, 0x17
        /*000a*/ 	.short	(.L_9 - .L_8)
.L_8:
        /*000c*/ 	.word	0x00000000
        /*0010*/ 	.short	0x0002
        /*0012*/ 	.short	0x0010
        /*0014*/ 	.byte	0x00, 0xf5, 0x21, 0x00


	//----- nvinfo : EIATTR_KPARAM_INFO
	.align		4
.L_9:
        /*0018*/ 	.byte	0x04, 0x17
        /*001a*/ 	.short	(.L_11 - .L_10)
.L_10:
        /*001c*/ 	.word	0x00000000
        /*0020*/ 	.short	0x0001
        /*0022*/ 	.short	0x0008
        /*0024*/ 	.byte	0x00, 0xf5, 0x21, 0x00


	//----- nvinfo : EIATTR_KPARAM_INFO
	.align		4
.L_11:
        /*0028*/ 	.byte	0x04, 0x17
        /*002a*/ 	.short	(.L_13 - .L_12)
.L_12:
        /*002c*/ 	.word	0x00000000
        /*0030*/ 	.short	0x0000
        /*0032*/ 	.short	0x0000
        /*0034*/ 	.byte	0x00, 0xf5, 0x21, 0x00


	//----- nvinfo : EIATTR_SPARSE_MMA_MASK
	.align		4
.L_13:
        /*0038*/ 	.byte	0x03, 0x50
        /*003a*/ 	.short	0x0000


	//----- nvinfo : EIATTR_MAXREG_COUNT
	.align		4
        /*003c*/ 	.byte	0x03, 0x1b
        /*003e*/ 	.short	0x00ff


	//----- nvinfo : EIATTR_MERCURY_ISA_VERSION
	.align		4
        /*0040*/ 	.byte	0x03, 0x5f
        /*0042*/ 	.short	0x0101


	//----- nvinfo : EIATTR_VRC_CTA_INIT_COUNT
	.align		4
        /*0044*/ 	.byte	0x02, 0x4a
	.zero		1
	.zero		1


	//----- nvinfo : EIATTR_EXIT_INSTR_OFFSETS
	.align		4
        /*0048*/ 	.byte	0x04, 0x1c
        /*004a*/ 	.short	(.L_15 - .L_14)


	//   ....[0]....
.L_14:
        /*004c*/ 	.word	0x000000b0


	//   ....[1]....
        /*0050*/ 	.word	0x00000180


	//----- nvinfo : EIATTR_CBANK_PARAM_SIZE
	.align		4
.L_15:
        /*0054*/ 	.byte	0x03, 0x19
        /*0056*/ 	.short	0x0018


	//----- nvinfo : EIATTR_PARAM_CBANK
	.align		4
        /*0058*/ 	.byte	0x04, 0x0a
        /*005a*/ 	.short	(.L_17 - .L_16)
	.align		4
.L_16:
        /*005c*/ 	.word	index@(.nv.constant0._Z12add_parallelPiS_S_)
        /*0060*/ 	.short	0x0380
        /*0062*/ 	.short	0x0018


	//----- nvinfo : EIATTR_SW_WAR
	.align		4
.L_17:
        /*0064*/ 	.byte	0x04, 0x36
        /*0066*/ 	.short	(.L_19 - .L_18)
.L_18:
        /*0068*/ 	.word	0x00000008
.L_19:


//--------------------- .nv.callgraph             --------------------------
	.section	.nv.callgraph,"",@"SHT_CUDA_CALLGRAPH"
	.align	4
	.sectionentsize	8
	.align		4
        /*0000*/ 	.word	0x00000000
	.align		4
        /*0004*/ 	.word	0xffffffff
	.align		4
        /*0008*/ 	.word	0x00000000
	.align		4
        /*000c*/ 	.word	0xfffffffe
	.align		4
        /*0010*/ 	.word	0x00000000
	.align		4
        /*0014*/ 	.word	0xfffffffd
	.align		4
        /*0018*/ 	.word	0x00000000
	.align		4
        /*001c*/ 	.word	0xfffffffc


//--------------------- .text._Z12add_parallelPiS_S_ --------------------------
	.section	.text._Z12add_parallelPiS_S_,"ax",@progbits
	.align	128
        .global         _Z12add_parallelPiS_S_
        .type           _Z12add_parallelPiS_S_,@function
        .size           _Z12add_parallelPiS_S_,(.L_x_1 - _Z12add_parallelPiS_S_)
        .other          _Z12add_parallelPiS_S_,@"STO_CUDA_ENTRY STV_DEFAULT"
_Z12add_parallelPiS_S_:
.text._Z12add_parallelPiS_S_:
[----:B------:R-:W-:Y:S01]  /*0000*/  LDC R1, c[0x0][0x37c] ;  /* 0x0000df00ff017b82 */ /* 0x000fe20000000800 */
[----:B------:R-:W0:Y:S07]  /*0010*/  S2R R2, SR_TID.Y ;  /* 0x0000000000027919 */ /* 0x000e2e0000002200 */
[----:B------:R-:W1:Y:S01]  /*0020*/  LDC R0, c[0x0][0x360] ;  /* 0x0000d800ff007b82 */ /* 0x000e620000000800 */
[----:B------:R-:W1:Y:S07]  /*0030*/  S2R R3, SR_TID.X ;  /* 0x0000000000037919 */ /* 0x000e6e0000002100 */
[----:B------:R-:W0:Y:S08]  /*0040*/  S2UR UR5, SR_CTAID.Y ;  /* 0x00000000000579c3 */ /* 0x000e300000002600 */
[----:B------:R-:W0:Y:S08]  /*0050*/  LDC R7, c[0x0][0x364] ;  /* 0x0000d900ff077b82 */ /* 0x000e300000000800 */
[----:B------:R-:W1:Y:S01]  /*0060*/  S2UR UR4, SR_CTAID.X ;  /* 0x00000000000479c3 */ /* 0x000e620000002500 */
[----:B0-----:R-:W-:-:S05]  /*0070*/  IMAD R7, R7, UR5, R2 ;  /* 0x0000000507077c24 */ /* 0x001fca000f8e0202 */
[----:B------:R-:W-:Y:S01]  /*0080*/  ISETP.GT.U32.AND P0, PT, R7, 0x4, PT ;  /* 0x000000040700780c */ /* 0x000fe20003f04070 */
[----:B-1----:R-:W-:-:S05]  /*0090*/  IMAD R0, R0, UR4, R3 ;  /* 0x0000000400007c24 */ /* 0x002fca000f8e0203 */
[----:B------:R-:W-:-:S13]  /*00a0*/  ISETP.GT.OR P0, PT, R0, 0x9, P0 ;  /* 0x000000090000780c */ /* 0x000fda0000704670 */
[----:B------:R-:W-:Y:S05]  /*00b0*/  @P0 EXIT ;  /* 0x000000000000094d */ /* 0x000fea0003800000 */
[----:B------:R-:W0:Y:S01]  /*00c0*/  LDC.64 R2, c[0x0][0x380] ;  /* 0x0000e000ff027b82 */ /* 0x000e220000000a00 */
[----:B------:R-:W1:Y:S01]  /*00d0*/  LDCU.64 UR4, c[0x0][0x358] ;  /* 0x00006b00ff0477ac */ /* 0x000e620008000a00 */
[----:B------:R-:W-:-:S06]  /*00e0*/  IMAD R9, R0, 0x5, R7 ;  /* 0x0000000500097824 */ /* 0x000fcc00078e0207 */
[----:B------:R-:W2:Y:S08]  /*00f0*/  LDC.64 R4, c[0x0][0x388] ;  /* 0x0000e200ff047b82 */ /* 0x000eb00000000a00 */
[----:B------:R-:W3:Y:S01]  /*0100*/  LDC.64 R6, c[0x0][0x390] ;  /* 0x0000e400ff067b82 */ /* 0x000ee20000000a00 */
[----:B0-----:R-:W-:-:S06]  /*0110*/  IMAD.WIDE R2, R9, 0x4, R2 ;  /* 0x0000000409027825 */ /* 0x001fcc00078e0202 */
[----:B-1----:R-:W4:Y:S01]  /*0120*/  LDG.E R2, desc[UR4][R2.64] ;  /* 0x0000000402027981 */ /* 0x002f22000c1e1900 */
[----:B--2---:R-:W-:-:S06]  /*0130*/  IMAD.WIDE R4, R9, 0x4, R4 ;  /* 0x0000000409047825 */ /* 0x004fcc00078e0204 */
[----:B------:R-:W4:Y:S01]  /*0140*/  LDG.E R5, desc[UR4][R4.64] ;  /* 0x0000000404057981 */ /* 0x000f22000c1e1900 */
[----:B---3--:R-:W-:Y:S01]  /*0150*/  IMAD.WIDE R6, R9, 0x4, R6 ;  /* 0x0000000409067825 */ /* 0x008fe200078e0206 */
[----:B----4-:R-:W-:-:S05]  /*0160*/  IADD3 R9, PT, PT, R2, R5, RZ ;  /* 0x0000000502097210 */ /* 0x010fca0007ffe0ff */
[----:B------:R-:W-:Y:S01]  /*0170*/  STG.E desc[UR4][R6.64], R9 ;  /* 0x0000000906007986 */ /* 0x000fe2000c101904 */
[----:B------:R-:W-:Y:S05]  /*0180*/  EXIT ;  /* 0x000000000000794d */ /* 0x000fea0003800000 */
.L_x_0:
[----:B------:R-:W-:-:S00]  /*0190*/  BRA `(.L_x_0) ;  /* 0xfffffffc00fc7947 */ /* 0x000fc0000383ffff */
[----:B------:R-:W-:-:S00]  /*01a0*/  NOP ;  /* 0x0000000000007918 */ /* 0x000fc00000000000 */
        /* <DEDUP_REMOVED lines=13> */
.L_x_1:


//--------------------- .nv.shared.reserved.0     --------------------------
	.section	.nv.shared.reserved.0,"aw",@nobits
	.weak		__nv_reservedSMEM_offset_0_alias
	.size		__nv_reservedSMEM_offset_0_alias, 0, 64
	.other		__nv_reservedSMEM_offset_0_alias,@"STO_CUDA_RESERVED_SHARED STV_DEFAULT"
__nv_reservedSMEM_offset_0_alias:
	.zero		0
	.zero		64


//--------------------- .nv.constant0._Z12add_parallelPiS_S_ --------------------------
	.section	.nv.constant0._Z12add_parallelPiS_S_,"a",@progbits
	.sectionflags	@""
	.align	4
.nv.constant0._Z12add_parallelPiS_S_:
	.zero		920


//--------------------- SYMBOLS --------------------------

	.type		.nv.reservedSmem.offset0,@object
	.size		.nv.reservedSmem.offset0,0x4
